//
// Generated by NVIDIA NVVM Compiler
//
// Compiler Build ID: CL-36424714
// Cuda compilation tools, release 13.0, V13.0.88
// Based on NVVM 20.0.0
//

.version 9.0
.target sm_100
.address_size 64

	// .globl	_ZN3cub18CUB_300001_SM_10006detail11EmptyKernelIvEEvv
.global .align 1 .b8 _ZN41_INTERNAL_ed2a823e_4_k_cu_1cb10609_2724374cuda3std3__45__cpo5beginE[1];
.global .align 1 .b8 _ZN41_INTERNAL_ed2a823e_4_k_cu_1cb10609_2724374cuda3std3__45__cpo3endE[1];
.global .align 1 .b8 _ZN41_INTERNAL_ed2a823e_4_k_cu_1cb10609_2724374cuda3std3__45__cpo6cbeginE[1];
.global .align 1 .b8 _ZN41_INTERNAL_ed2a823e_4_k_cu_1cb10609_2724374cuda3std3__45__cpo4cendE[1];
.global .align 1 .b8 _ZN41_INTERNAL_ed2a823e_4_k_cu_1cb10609_2724374cuda3std3__45__cpo6rbeginE[1];
.global .align 1 .b8 _ZN41_INTERNAL_ed2a823e_4_k_cu_1cb10609_2724374cuda3std3__45__cpo4rendE[1];
.global .align 1 .b8 _ZN41_INTERNAL_ed2a823e_4_k_cu_1cb10609_2724374cuda3std3__45__cpo7crbeginE[1];
.global .align 1 .b8 _ZN41_INTERNAL_ed2a823e_4_k_cu_1cb10609_2724374cuda3std3__45__cpo5crendE[1];
.global .align 1 .b8 _ZN41_INTERNAL_ed2a823e_4_k_cu_1cb10609_2724374cuda3std3__443_GLOBAL__N__ed2a823e_4_k_cu_1cb10609_2724376ignoreE[1];
.global .align 1 .b8 _ZN41_INTERNAL_ed2a823e_4_k_cu_1cb10609_2724374cuda3std3__419piecewise_constructE[1];
.global .align 1 .b8 _ZN41_INTERNAL_ed2a823e_4_k_cu_1cb10609_2724374cuda3std3__48in_placeE[1];
.global .align 1 .b8 _ZN41_INTERNAL_ed2a823e_4_k_cu_1cb10609_2724374cuda3std3__420unreachable_sentinelE[1];
.global .align 1 .b8 _ZN41_INTERNAL_ed2a823e_4_k_cu_1cb10609_2724374cuda3std3__47nulloptE[1];
.global .align 1 .b8 _ZN41_INTERNAL_ed2a823e_4_k_cu_1cb10609_2724374cuda3std3__48unexpectE[1];
.global .align 1 .b8 _ZN41_INTERNAL_ed2a823e_4_k_cu_1cb10609_2724374cuda3std6ranges3__45__cpo4swapE[1];
.global .align 1 .b8 _ZN41_INTERNAL_ed2a823e_4_k_cu_1cb10609_2724374cuda3std6ranges3__45__cpo9iter_moveE[1];
.global .align 1 .b8 _ZN41_INTERNAL_ed2a823e_4_k_cu_1cb10609_2724374cuda3std6ranges3__45__cpo7advanceE[1];
.global .align 1 .b8 _ZN41_INTERNAL_ed2a823e_4_k_cu_1cb10609_2724374cuda3std6ranges3__45__cpo5beginE[1];
.global .align 1 .b8 _ZN41_INTERNAL_ed2a823e_4_k_cu_1cb10609_2724374cuda3std6ranges3__45__cpo3endE[1];
.global .align 1 .b8 _ZN41_INTERNAL_ed2a823e_4_k_cu_1cb10609_2724374cuda3std6ranges3__45__cpo6cbeginE[1];
.global .align 1 .b8 _ZN41_INTERNAL_ed2a823e_4_k_cu_1cb10609_2724374cuda3std6ranges3__45__cpo4cendE[1];
.global .align 1 .b8 _ZN41_INTERNAL_ed2a823e_4_k_cu_1cb10609_2724374cuda3std6ranges3__45__cpo9iter_swapE[1];
.global .align 1 .b8 _ZN41_INTERNAL_ed2a823e_4_k_cu_1cb10609_2724374cuda3std6ranges3__45__cpo4nextE[1];
.global .align 1 .b8 _ZN41_INTERNAL_ed2a823e_4_k_cu_1cb10609_2724374cuda3std6ranges3__45__cpo4prevE[1];
.global .align 1 .b8 _ZN41_INTERNAL_ed2a823e_4_k_cu_1cb10609_2724374cuda3std6ranges3__45__cpo4dataE[1];
.global .align 1 .b8 _ZN41_INTERNAL_ed2a823e_4_k_cu_1cb10609_2724374cuda3std6ranges3__45__cpo5cdataE[1];
.global .align 1 .b8 _ZN41_INTERNAL_ed2a823e_4_k_cu_1cb10609_2724374cuda3std6ranges3__45__cpo4sizeE[1];
.global .align 1 .b8 _ZN41_INTERNAL_ed2a823e_4_k_cu_1cb10609_2724374cuda3std6ranges3__45__cpo5ssizeE[1];
.global .align 1 .b8 _ZN41_INTERNAL_ed2a823e_4_k_cu_1cb10609_2724374cuda3std6ranges3__45__cpo8distanceE[1];
.global .align 1 .b8 _ZN41_INTERNAL_ed2a823e_4_k_cu_1cb10609_2724376thrust24THRUST_300001_SM_1000_NS6system6detail10sequential3seqE[1];
.global .align 1 .b8 _ZN41_INTERNAL_ed2a823e_4_k_cu_1cb10609_2724376thrust24THRUST_300001_SM_1000_NS12placeholders2_1E[1];
.global .align 1 .b8 _ZN41_INTERNAL_ed2a823e_4_k_cu_1cb10609_2724376thrust24THRUST_300001_SM_1000_NS12placeholders2_2E[1];
.global .align 1 .b8 _ZN41_INTERNAL_ed2a823e_4_k_cu_1cb10609_2724376thrust24THRUST_300001_SM_1000_NS12placeholders2_3E[1];
.global .align 1 .b8 _ZN41_INTERNAL_ed2a823e_4_k_cu_1cb10609_2724376thrust24THRUST_300001_SM_1000_NS12placeholders2_4E[1];
.global .align 1 .b8 _ZN41_INTERNAL_ed2a823e_4_k_cu_1cb10609_2724376thrust24THRUST_300001_SM_1000_NS12placeholders2_5E[1];
.global .align 1 .b8 _ZN41_INTERNAL_ed2a823e_4_k_cu_1cb10609_2724376thrust24THRUST_300001_SM_1000_NS12placeholders2_6E[1];
.global .align 1 .b8 _ZN41_INTERNAL_ed2a823e_4_k_cu_1cb10609_2724376thrust24THRUST_300001_SM_1000_NS12placeholders2_7E[1];
.global .align 1 .b8 _ZN41_INTERNAL_ed2a823e_4_k_cu_1cb10609_2724376thrust24THRUST_300001_SM_1000_NS12placeholders2_8E[1];
.global .align 1 .b8 _ZN41_INTERNAL_ed2a823e_4_k_cu_1cb10609_2724376thrust24THRUST_300001_SM_1000_NS12placeholders2_9E[1];
.global .align 1 .b8 _ZN41_INTERNAL_ed2a823e_4_k_cu_1cb10609_2724376thrust24THRUST_300001_SM_1000_NS12placeholders3_10E[1];
.global .align 1 .b8 _ZN41_INTERNAL_ed2a823e_4_k_cu_1cb10609_2724376thrust24THRUST_300001_SM_1000_NS8cuda_cub3parE[1];
.global .align 1 .b8 _ZN41_INTERNAL_ed2a823e_4_k_cu_1cb10609_2724376thrust24THRUST_300001_SM_1000_NS8cuda_cub10par_nosyncE[1];
.global .align 1 .b8 _ZN41_INTERNAL_ed2a823e_4_k_cu_1cb10609_2724376thrust24THRUST_300001_SM_1000_NS3seqE[1];

.visible .entry _ZN3cub18CUB_300001_SM_10006detail11EmptyKernelIvEEvv()
{


	ret;

}


// ===== COMPILED SASS (sm_100) =====

	.target	sm_100

	.elftype	@"ET_EXEC"


//--------------------- .note.nv.tkinfo           --------------------------
	.section	.note.nv.tkinfo,"",@"SHT_NOTE"
	.sectionflags	@"SHF_NOTE_NV_TKINFO"
	.tkinfo
        /*0018*/ 	.word	0x00000002
        /*0030*/ 	.string	""
        /*0030*/ 	.string	"ptxas"
        /*0030*/ 	.string	"Cuda compilation tools, release 13.0, V13.0.88"
        /*0030*/ 	.string	"Build cuda_13.0.r13.0/compiler.36424714_0"
        /*0030*/ 	.string	"-arch sm_100 -m 64 "



//--------------------- .note.nv.cuinfo           --------------------------
	.section	.note.nv.cuinfo,"",@"SHT_NOTE"
	.sectionflags	@"SHF_NOTE_NV_CUINFO"
        /*0018*/ 	.short	0x0002
        /*001a*/ 	.short	0x0064
        /*001c*/ 	.short	0x0082
	.zero		2


//--------------------- .nv.info                  --------------------------
	.section	.nv.info,"",@"SHT_CUDA_INFO"
	.align	4


	//----- nvinfo : EIATTR_REGCOUNT
	.align		4
        /*0000*/ 	.byte	0x04, 0x2f
        /*0002*/ 	.short	(.L_44 - .L_43)
	.align		4
.L_43:
        /*0004*/ 	.word	index@(_ZN3cub18CUB_300001_SM_10006detail11EmptyKernelIvEEvv)
        /*0008*/ 	.word	0x00000004


	//----- nvinfo : EIATTR_FRAME_SIZE
	.align		4
.L_44:
        /*000c*/ 	.byte	0x04, 0x11
        /*000e*/ 	.short	(.L_46 - .L_45)
	.align		4
.L_45:
        /*0010*/ 	.word	index@(_ZN3cub18CUB_300001_SM_10006detail11EmptyKernelIvEEvv)
        /*0014*/ 	.word	0x00000000


	//----- nvinfo : EIATTR_MIN_STACK_SIZE
	.align		4
.L_46:
        /*0018*/ 	.byte	0x04, 0x12
        /*001a*/ 	.short	(.L_48 - .L_47)
	.align		4
.L_47:
        /*001c*/ 	.word	index@(_ZN3cub18CUB_300001_SM_10006detail11EmptyKernelIvEEvv)
        /*0020*/ 	.word	0x00000000
.L_48:


//--------------------- .nv.compat                --------------------------
	.section	.nv.compat,"",@"SHT_CUDA_COMPAT_INFO"
	.align	4
        /*0000*/ 	.byte	0x02, 0x09, 0x00, 0x00, 0x02, 0x02, 0x01, 0x00, 0x02, 0x05, 0x05, 0x00, 0x03, 0x07, 0x01, 0x01
        /*0010*/ 	.byte	0x02, 0x03, 0x00, 0x00, 0x02, 0x06, 0x01, 0x00, 0x04, 0x0b, 0x08, 0x00, 0x09, 0x00, 0x00, 0x00
        /*0020*/ 	.byte	0x00, 0x00, 0x00, 0x00


//--------------------- .nv.info._ZN3cub18CUB_300001_SM_10006detail11EmptyKernelIvEEvv --------------------------
	.section	.nv.info._ZN3cub18CUB_300001_SM_10006detail11EmptyKernelIvEEvv,"",@"SHT_CUDA_INFO"
	.sectionflags	@""
	.align	4


	//----- nvinfo : EIATTR_CUDA_API_VERSION
	.align		4
        /*0000*/ 	.byte	0x04, 0x37
        /*0002*/ 	.short	(.L_50 - .L_49)
.L_49:
        /*0004*/ 	.word	0x00000082


	//----- nvinfo : EIATTR_SPARSE_MMA_MASK
	.align		4
.L_50:
        /*0008*/ 	.byte	0x03, 0x50
        /*000a*/ 	.short	0x0000


	//----- nvinfo : EIATTR_MAXREG_COUNT
	.align		4
        /*000c*/ 	.byte	0x03, 0x1b
        /*000e*/ 	.short	0x00ff


	//----- nvinfo : EIATTR_MERCURY_ISA_VERSION
	.align		4
        /*0010*/ 	.byte	0x03, 0x5f
        /*0012*/ 	.short	0x0101


	//----- nvinfo : EIATTR_VRC_CTA_INIT_COUNT
	.align		4
        /*0014*/ 	.byte	0x02, 0x4a
	.zero		1
	.zero		1


	//----- nvinfo : EIATTR_EXIT_INSTR_OFFSETS
	.align		4
        /*0018*/ 	.byte	0x04, 0x1c
        /*001a*/ 	.short	(.L_52 - .L_51)


	//   ....[0]....
.L_51:
        /*001c*/ 	.word	0x00000010


	//----- nvinfo : EIATTR_SW_WAR
	.align		4
.L_52:
        /*0020*/ 	.byte	0x04, 0x36
        /*0022*/ 	.short	(.L_54 - .L_53)
.L_53:
        /*0024*/ 	.word	0x00000008
.L_54:


//--------------------- .nv.callgraph             --------------------------
	.section	.nv.callgraph,"",@"SHT_CUDA_CALLGRAPH"
	.align	4
	.sectionentsize	8
	.align		4
        /*0000*/ 	.word	0x00000000
	.align		4
        /*0004*/ 	.word	0xffffffff
	.align		4
        /*0008*/ 	.word	0x00000000
	.align		4
        /*000c*/ 	.word	0xfffffffe
	.align		4
        /*0010*/ 	.word	0x00000000
	.align		4
        /*0014*/ 	.word	0xfffffffd
	.align		4
        /*0018*/ 	.word	0x00000000
	.align		4
        /*001c*/ 	.word	0xfffffffc


//--------------------- .nv.constant4             --------------------------
	.section	.nv.constant4,"a",@progbits
	.align	8
	.align		8
.nv.constant4:
        /*0000*/ 	.dword	_ZN41_INTERNAL_ed2a823e_4_k_cu_1cb10609_2726924cuda3std3__45__cpo5beginE
	.align		8
        /*0008*/ 	.dword	_ZN41_INTERNAL_ed2a823e_4_k_cu_1cb10609_2726924cuda3std3__45__cpo3endE
	.align		8
        /*0010*/ 	.dword	_ZN41_INTERNAL_ed2a823e_4_k_cu_1cb10609_2726924cuda3std3__45__cpo6cbeginE
	.align		8
        /*0018*/ 	.dword	_ZN41_INTERNAL_ed2a823e_4_k_cu_1cb10609_2726924cuda3std3__45__cpo4cendE
	.align		8
        /*0020*/ 	.dword	_ZN41_INTERNAL_ed2a823e_4_k_cu_1cb10609_2726924cuda3std3__45__cpo6rbeginE
	.align		8
        /*0028*/ 	.dword	_ZN41_INTERNAL_ed2a823e_4_k_cu_1cb10609_2726924cuda3std3__45__cpo4rendE
	.align		8
        /*0030*/ 	.dword	_ZN41_INTERNAL_ed2a823e_4_k_cu_1cb10609_2726924cuda3std3__45__cpo7crbeginE
	.align		8
        /*0038*/ 	.dword	_ZN41_INTERNAL_ed2a823e_4_k_cu_1cb10609_2726924cuda3std3__45__cpo5crendE
	.align		8
        /*0040*/ 	.dword	_ZN41_INTERNAL_ed2a823e_4_k_cu_1cb10609_2726924cuda3std3__443_GLOBAL__N__ed2a823e_4_k_cu_1cb10609_2726926ignoreE
	.align		8
        /*0048*/ 	.dword	_ZN41_INTERNAL_ed2a823e_4_k_cu_1cb10609_2726924cuda3std3__419piecewise_constructE
	.align		8
        /*0050*/ 	.dword	_ZN41_INTERNAL_ed2a823e_4_k_cu_1cb10609_2726924cuda3std3__48in_placeE
	.align		8
        /*0058*/ 	.dword	_ZN41_INTERNAL_ed2a823e_4_k_cu_1cb10609_2726924cuda3std3__420unreachable_sentinelE
	.align		8
        /*0060*/ 	.dword	_ZN41_INTERNAL_ed2a823e_4_k_cu_1cb10609_2726924cuda3std3__47nulloptE
	.align		8
        /*0068*/ 	.dword	_ZN41_INTERNAL_ed2a823e_4_k_cu_1cb10609_2726924cuda3std3__48unexpectE
	.align		8
        /*0070*/ 	.dword	_ZN41_INTERNAL_ed2a823e_4_k_cu_1cb10609_2726924cuda3std6ranges3__45__cpo4swapE
	.align		8
        /*0078*/ 	.dword	_ZN41_INTERNAL_ed2a823e_4_k_cu_1cb10609_2726924cuda3std6ranges3__45__cpo9iter_moveE
	.align		8
        /*0080*/ 	.dword	_ZN41_INTERNAL_ed2a823e_4_k_cu_1cb10609_2726924cuda3std6ranges3__45__cpo7advanceE
	.align		8
        /*0088*/ 	.dword	_ZN41_INTERNAL_ed2a823e_4_k_cu_1cb10609_2726924cuda3std6ranges3__45__cpo5beginE
	.align		8
        /*0090*/ 	.dword	_ZN41_INTERNAL_ed2a823e_4_k_cu_1cb10609_2726924cuda3std6ranges3__45__cpo3endE
	.align		8
        /*0098*/ 	.dword	_ZN41_INTERNAL_ed2a823e_4_k_cu_1cb10609_2726924cuda3std6ranges3__45__cpo6cbeginE
	.align		8
        /*00a0*/ 	.dword	_ZN41_INTERNAL_ed2a823e_4_k_cu_1cb10609_2726924cuda3std6ranges3__45__cpo4cendE
	.align		8
        /*00a8*/ 	.dword	_ZN41_INTERNAL_ed2a823e_4_k_cu_1cb10609_2726924cuda3std6ranges3__45__cpo9iter_swapE
	.align		8
        /*00b0*/ 	.dword	_ZN41_INTERNAL_ed2a823e_4_k_cu_1cb10609_2726924cuda3std6ranges3__45__cpo4nextE
	.align		8
        /*00b8*/ 	.dword	_ZN41_INTERNAL_ed2a823e_4_k_cu_1cb10609_2726924cuda3std6ranges3__45__cpo4prevE
	.align		8
        /*00c0*/ 	.dword	_ZN41_INTERNAL_ed2a823e_4_k_cu_1cb10609_2726924cuda3std6ranges3__45__cpo4dataE
	.align		8
        /*00c8*/ 	.dword	_ZN41_INTERNAL_ed2a823e_4_k_cu_1cb10609_2726924cuda3std6ranges3__45__cpo5cdataE
	.align		8
        /*00d0*/ 	.dword	_ZN41_INTERNAL_ed2a823e_4_k_cu_1cb10609_2726924cuda3std6ranges3__45__cpo4sizeE
	.align		8
        /*00d8*/ 	.dword	_ZN41_INTERNAL_ed2a823e_4_k_cu_1cb10609_2726924cuda3std6ranges3__45__cpo5ssizeE
	.align		8
        /*00e0*/ 	.dword	_ZN41_INTERNAL_ed2a823e_4_k_cu_1cb10609_2726924cuda3std6ranges3__45__cpo8distanceE
	.align		8
        /*00e8*/ 	.dword	_ZN41_INTERNAL_ed2a823e_4_k_cu_1cb10609_2726926thrust24THRUST_300001_SM_1000_NS6system6detail10sequential3seqE
	.align		8
        /*00f0*/ 	.dword	_ZN41_INTERNAL_ed2a823e_4_k_cu_1cb10609_2726926thrust24THRUST_300001_SM_1000_NS12placeholders2_1E
	.align		8
        /*00f8*/ 	.dword	_ZN41_INTERNAL_ed2a823e_4_k_cu_1cb10609_2726926thrust24THRUST_300001_SM_1000_NS12placeholders2_2E
	.align		8
        /*0100*/ 	.dword	_ZN41_INTERNAL_ed2a823e_4_k_cu_1cb10609_2726926thrust24THRUST_300001_SM_1000_NS12placeholders2_3E
	.align		8
        /*0108*/ 	.dword	_ZN41_INTERNAL_ed2a823e_4_k_cu_1cb10609_2726926thrust24THRUST_300001_SM_1000_NS12placeholders2_4E
	.align		8
        /*0110*/ 	.dword	_ZN41_INTERNAL_ed2a823e_4_k_cu_1cb10609_2726926thrust24THRUST_300001_SM_1000_NS12placeholders2_5E
	.align		8
        /*0118*/ 	.dword	_ZN41_INTERNAL_ed2a823e_4_k_cu_1cb10609_2726926thrust24THRUST_300001_SM_1000_NS12placeholders2_6E
	.align		8
        /*0120*/ 	.dword	_ZN41_INTERNAL_ed2a823e_4_k_cu_1cb10609_2726926thrust24THRUST_300001_SM_1000_NS12placeholders2_7E
	.align		8
        /*0128*/ 	.dword	_ZN41_INTERNAL_ed2a823e_4_k_cu_1cb10609_2726926thrust24THRUST_300001_SM_1000_NS12placeholders2_8E
	.align		8
        /*0130*/ 	.dword	_ZN41_INTERNAL_ed2a823e_4_k_cu_1cb10609_2726926thrust24THRUST_300001_SM_1000_NS12placeholders2_9E
	.align		8
        /*0138*/ 	.dword	_ZN41_INTERNAL_ed2a823e_4_k_cu_1cb10609_2726926thrust24THRUST_300001_SM_1000_NS12placeholders3_10E
	.align		8
        /*0140*/ 	.dword	_ZN41_INTERNAL_ed2a823e_4_k_cu_1cb10609_2726926thrust24THRUST_300001_SM_1000_NS8cuda_cub3parE
	.align		8
        /*0148*/ 	.dword	_ZN41_INTERNAL_ed2a823e_4_k_cu_1cb10609_2726926thrust24THRUST_300001_SM_1000_NS8cuda_cub10par_nosyncE
	.align		8
        /*0150*/ 	.dword	_ZN41_INTERNAL_ed2a823e_4_k_cu_1cb10609_2726926thrust24THRUST_300001_SM_1000_NS3seqE


//--------------------- .text._ZN3cub18CUB_300001_SM_10006detail11EmptyKernelIvEEvv --------------------------
	.section	.text._ZN3cub18CUB_300001_SM_10006detail11EmptyKernelIvEEvv,"ax",@progbits
	.align	128
        .global         _ZN3cub18CUB_300001_SM_10006detail11EmptyKernelIvEEvv
        .type           _ZN3cub18CUB_300001_SM_10006detail11EmptyKernelIvEEvv,@function
        .size           _ZN3cub18CUB_300001_SM_10006detail11EmptyKernelIvEEvv,(.L_x_1 - _ZN3cub18CUB_300001_SM_10006detail11EmptyKernelIvEEvv)
        .other          _ZN3cub18CUB_300001_SM_10006detail11EmptyKernelIvEEvv,@"STO_CUDA_ENTRY STV_DEFAULT"
_ZN3cub18CUB_300001_SM_10006detail11EmptyKernelIvEEvv:
.text._ZN3cub18CUB_300001_SM_10006detail11EmptyKernelIvEEvv:
[----:B------:R-:W-:Y:S01]  /*0000*/  LDC R1, c[0x0][0x37c] ;  /* 0x0000df00ff017b82 */ /* 0x000fe20000000800 */
[----:B------:R-:W-:Y:S05]  /*0010*/  EXIT ;  /* 0x000000000000794d */ /* 0x000fea0003800000 */
.L_x_0:
[----:B------:R-:W-:-:S00]  /*0020*/  BRA `(.L_x_0) ;  /* 0xfffffffc00fc7947 */ /* 0x000fc0000383ffff */
[----:B------:R-:W-:-:S00]  /*0030*/  NOP ;  /* 0x0000000000007918 */ /* 0x000fc00000000000 */
        /* <DEDUP_REMOVED lines=12> */
.L_x_1:


//--------------------- .nv.shared.reserved.0     --------------------------
	.section	.nv.shared.reserved.0,"aw",@nobits
	.weak		__nv_reservedSMEM_offset_0_alias
	.size		__nv_reservedSMEM_offset_0_alias, 0, 64
	.other		__nv_reservedSMEM_offset_0_alias,@"STO_CUDA_RESERVED_SHARED STV_DEFAULT"
__nv_reservedSMEM_offset_0_alias:
	.zero		0
	.zero		64


//--------------------- .nv.global                --------------------------
	.section	.nv.global,"aw",@nobits
.nv.global:
	.type		_ZN41_INTERNAL_ed2a823e_4_k_cu_1cb10609_2726926thrust24THRUST_300001_SM_1000_NS3seqE,@object
	.size		_ZN41_INTERNAL_ed2a823e_4_k_cu_1cb10609_2726926thrust24THRUST_300001_SM_1000_NS3seqE,(_ZN41_INTERNAL_ed2a823e_4_k_cu_1cb10609_2726924cuda3std3__48in_placeE - _ZN41_INTERNAL_ed2a823e_4_k_cu_1cb10609_2726926thrust24THRUST_300001_SM_1000_NS3seqE)
_ZN41_INTERNAL_ed2a823e_4_k_cu_1cb10609_2726926thrust24THRUST_300001_SM_1000_NS3seqE:
	.zero		1
	.type		_ZN41_INTERNAL_ed2a823e_4_k_cu_1cb10609_2726924cuda3std3__48in_placeE,@object
	.size		_ZN41_INTERNAL_ed2a823e_4_k_cu_1cb10609_2726924cuda3std3__48in_placeE,(_ZN41_INTERNAL_ed2a823e_4_k_cu_1cb10609_2726924cuda3std6ranges3__45__cpo4sizeE - _ZN41_INTERNAL_ed2a823e_4_k_cu_1cb10609_2726924cuda3std3__48in_placeE)
_ZN41_INTERNAL_ed2a823e_4_k_cu_1cb10609_2726924cuda3std3__48in_placeE:
	.zero		1
	.type		_ZN41_INTERNAL_ed2a823e_4_k_cu_1cb10609_2726924cuda3std6ranges3__45__cpo4sizeE,@object
	.size		_ZN41_INTERNAL_ed2a823e_4_k_cu_1cb10609_2726924cuda3std6ranges3__45__cpo4sizeE,(_ZN41_INTERNAL_ed2a823e_4_k_cu_1cb10609_2726926thrust24THRUST_300001_SM_1000_NS12placeholders2_5E - _ZN41_INTERNAL_ed2a823e_4_k_cu_1cb10609_2726924cuda3std6ranges3__45__cpo4sizeE)
_ZN41_INTERNAL_ed2a823e_4_k_cu_1cb10609_2726924cuda3std6ranges3__45__cpo4sizeE:
	.zero		1
	.type		_ZN41_INTERNAL_ed2a823e_4_k_cu_1cb10609_2726926thrust24THRUST_300001_SM_1000_NS12placeholders2_5E,@object
	.size		_ZN41_INTERNAL_ed2a823e_4_k_cu_1cb10609_2726926thrust24THRUST_300001_SM_1000_NS12placeholders2_5E,(_ZN41_INTERNAL_ed2a823e_4_k_cu_1cb10609_2726924cuda3std3__45__cpo6cbeginE - _ZN41_INTERNAL_ed2a823e_4_k_cu_1cb10609_2726926thrust24THRUST_300001_SM_1000_NS12placeholders2_5E)
_ZN41_INTERNAL_ed2a823e_4_k_cu_1cb10609_2726926thrust24THRUST_300001_SM_1000_NS12placeholders2_5E:
	.zero		1
	.type		_ZN41_INTERNAL_ed2a823e_4_k_cu_1cb10609_2726924cuda3std3__45__cpo6cbeginE,@object
	.size		_ZN41_INTERNAL_ed2a823e_4_k_cu_1cb10609_2726924cuda3std3__45__cpo6cbeginE,(_ZN41_INTERNAL_ed2a823e_4_k_cu_1cb10609_2726924cuda3std6ranges3__45__cpo3endE - _ZN41_INTERNAL_ed2a823e_4_k_cu_1cb10609_2726924cuda3std3__45__cpo6cbeginE)
_ZN41_INTERNAL_ed2a823e_4_k_cu_1cb10609_2726924cuda3std3__45__cpo6cbeginE:
	.zero		1
	.type		_ZN41_INTERNAL_ed2a823e_4_k_cu_1cb10609_2726924cuda3std6ranges3__45__cpo3endE,@object
	.size		_ZN41_INTERNAL_ed2a823e_4_k_cu_1cb10609_2726924cuda3std6ranges3__45__cpo3endE,(_ZN41_INTERNAL_ed2a823e_4_k_cu_1cb10609_2726926thrust24THRUST_300001_SM_1000_NS12placeholders2_9E - _ZN41_INTERNAL_ed2a823e_4_k_cu_1cb10609_2726924cuda3std6ranges3__45__cpo3endE)
_ZN41_INTERNAL_ed2a823e_4_k_cu_1cb10609_2726924cuda3std6ranges3__45__cpo3endE:
	.zero		1
	.type		_ZN41_INTERNAL_ed2a823e_4_k_cu_1cb10609_2726926thrust24THRUST_300001_SM_1000_NS12placeholders2_9E,@object
	.size		_ZN41_INTERNAL_ed2a823e_4_k_cu_1cb10609_2726926thrust24THRUST_300001_SM_1000_NS12placeholders2_9E,(_ZN41_INTERNAL_ed2a823e_4_k_cu_1cb10609_2726924cuda3std3__45__cpo7crbeginE - _ZN41_INTERNAL_ed2a823e_4_k_cu_1cb10609_2726926thrust24THRUST_300001_SM_1000_NS12placeholders2_9E)
_ZN41_INTERNAL_ed2a823e_4_k_cu_1cb10609_2726926thrust24THRUST_300001_SM_1000_NS12placeholders2_9E:
	.zero		1
	.type		_ZN41_INTERNAL_ed2a823e_4_k_cu_1cb10609_2726924cuda3std3__45__cpo7crbeginE,@object
	.size		_ZN41_INTERNAL_ed2a823e_4_k_cu_1cb10609_2726924cuda3std3__45__cpo7crbeginE,(_ZN41_INTERNAL_ed2a823e_4_k_cu_1cb10609_2726924cuda3std6ranges3__45__cpo4nextE - _ZN41_INTERNAL_ed2a823e_4_k_cu_1cb10609_2726924cuda3std3__45__cpo7crbeginE)
_ZN41_INTERNAL_ed2a823e_4_k_cu_1cb10609_2726924cuda3std3__45__cpo7crbeginE:
	.zero		1
	.type		_ZN41_INTERNAL_ed2a823e_4_k_cu_1cb10609_2726924cuda3std6ranges3__45__cpo4nextE,@object
	.size		_ZN41_INTERNAL_ed2a823e_4_k_cu_1cb10609_2726924cuda3std6ranges3__45__cpo4nextE,(_ZN41_INTERNAL_ed2a823e_4_k_cu_1cb10609_2726924cuda3std6ranges3__45__cpo4swapE - _ZN41_INTERNAL_ed2a823e_4_k_cu_1cb10609_2726924cuda3std6ranges3__45__cpo4nextE)
_ZN41_INTERNAL_ed2a823e_4_k_cu_1cb10609_2726924cuda3std6ranges3__45__cpo4nextE:
	.zero		1
	.type		_ZN41_INTERNAL_ed2a823e_4_k_cu_1cb10609_2726924cuda3std6ranges3__45__cpo4swapE,@object
	.size		_ZN41_INTERNAL_ed2a823e_4_k_cu_1cb10609_2726924cuda3std6ranges3__45__cpo4swapE,(_ZN41_INTERNAL_ed2a823e_4_k_cu_1cb10609_2726926thrust24THRUST_300001_SM_1000_NS12placeholders2_1E - _ZN41_INTERNAL_ed2a823e_4_k_cu_1cb10609_2726924cuda3std6ranges3__45__cpo4swapE)
_ZN41_INTERNAL_ed2a823e_4_k_cu_1cb10609_2726924cuda3std6ranges3__45__cpo4swapE:
	.zero		1
	.type		_ZN41_INTERNAL_ed2a823e_4_k_cu_1cb10609_2726926thrust24THRUST_300001_SM_1000_NS12placeholders2_1E,@object
	.size		_ZN41_INTERNAL_ed2a823e_4_k_cu_1cb10609_2726926thrust24THRUST_300001_SM_1000_NS12placeholders2_1E,(_ZN41_INTERNAL_ed2a823e_4_k_cu_1cb10609_2726926thrust24THRUST_300001_SM_1000_NS8cuda_cub3parE - _ZN41_INTERNAL_ed2a823e_4_k_cu_1cb10609_2726926thrust24THRUST_300001_SM_1000_NS12placeholders2_1E)
_ZN41_INTERNAL_ed2a823e_4_k_cu_1cb10609_2726926thrust24THRUST_300001_SM_1000_NS12placeholders2_1E:
	.zero		1
	.type		_ZN41_INTERNAL_ed2a823e_4_k_cu_1cb10609_2726926thrust24THRUST_300001_SM_1000_NS8cuda_cub3parE,@object
	.size		_ZN41_INTERNAL_ed2a823e_4_k_cu_1cb10609_2726926thrust24THRUST_300001_SM_1000_NS8cuda_cub3parE,(_ZN41_INTERNAL_ed2a823e_4_k_cu_1cb10609_2726924cuda3std3__443_GLOBAL__N__ed2a823e_4_k_cu_1cb10609_2726926ignoreE - _ZN41_INTERNAL_ed2a823e_4_k_cu_1cb10609_2726926thrust24THRUST_300001_SM_1000_NS8cuda_cub3parE)
_ZN41_INTERNAL_ed2a823e_4_k_cu_1cb10609_2726926thrust24THRUST_300001_SM_1000_NS8cuda_cub3parE:
	.zero		1
	.type		_ZN41_INTERNAL_ed2a823e_4_k_cu_1cb10609_2726924cuda3std3__443_GLOBAL__N__ed2a823e_4_k_cu_1cb10609_2726926ignoreE,@object
	.size		_ZN41_INTERNAL_ed2a823e_4_k_cu_1cb10609_2726924cuda3std3__443_GLOBAL__N__ed2a823e_4_k_cu_1cb10609_2726926ignoreE,(_ZN41_INTERNAL_ed2a823e_4_k_cu_1cb10609_2726924cuda3std6ranges3__45__cpo4dataE - _ZN41_INTERNAL_ed2a823e_4_k_cu_1cb10609_2726924cuda3std3__443_GLOBAL__N__ed2a823e_4_k_cu_1cb10609_2726926ignoreE)
_ZN41_INTERNAL_ed2a823e_4_k_cu_1cb10609_2726924cuda3std3__443_GLOBAL__N__ed2a823e_4_k_cu_1cb10609_2726926ignoreE:
	.zero		1
	.type		_ZN41_INTERNAL_ed2a823e_4_k_cu_1cb10609_2726924cuda3std6ranges3__45__cpo4dataE,@object
	.size		_ZN41_INTERNAL_ed2a823e_4_k_cu_1cb10609_2726924cuda3std6ranges3__45__cpo4dataE,(_ZN41_INTERNAL_ed2a823e_4_k_cu_1cb10609_2726926thrust24THRUST_300001_SM_1000_NS12placeholders2_3E - _ZN41_INTERNAL_ed2a823e_4_k_cu_1cb10609_2726924cuda3std6ranges3__45__cpo4dataE)
_ZN41_INTERNAL_ed2a823e_4_k_cu_1cb10609_2726924cuda3std6ranges3__45__cpo4dataE:
	.zero		1
	.type		_ZN41_INTERNAL_ed2a823e_4_k_cu_1cb10609_2726926thrust24THRUST_300001_SM_1000_NS12placeholders2_3E,@object
	.size		_ZN41_INTERNAL_ed2a823e_4_k_cu_1cb10609_2726926thrust24THRUST_300001_SM_1000_NS12placeholders2_3E,(_ZN41_INTERNAL_ed2a823e_4_k_cu_1cb10609_2726924cuda3std3__45__cpo5beginE - _ZN41_INTERNAL_ed2a823e_4_k_cu_1cb10609_2726926thrust24THRUST_300001_SM_1000_NS12placeholders2_3E)
_ZN41_INTERNAL_ed2a823e_4_k_cu_1cb10609_2726926thrust24THRUST_300001_SM_1000_NS12placeholders2_3E:
	.zero		1
	.type		_ZN41_INTERNAL_ed2a823e_4_k_cu_1cb10609_2726924cuda3std3__45__cpo5beginE,@object
	.size		_ZN41_INTERNAL_ed2a823e_4_k_cu_1cb10609_2726924cuda3std3__45__cpo5beginE,(_ZN41_INTERNAL_ed2a823e_4_k_cu_1cb10609_2726924cuda3std6ranges3__45__cpo7advanceE - _ZN41_INTERNAL_ed2a823e_4_k_cu_1cb10609_2726924cuda3std3__45__cpo5beginE)
_ZN41_INTERNAL_ed2a823e_4_k_cu_1cb10609_2726924cuda3std3__45__cpo5beginE:
	.zero		1
	.type		_ZN41_INTERNAL_ed2a823e_4_k_cu_1cb10609_2726924cuda3std6ranges3__45__cpo7advanceE,@object
	.size		_ZN41_INTERNAL_ed2a823e_4_k_cu_1cb10609_2726924cuda3std6ranges3__45__cpo7advanceE,(_ZN41_INTERNAL_ed2a823e_4_k_cu_1cb10609_2726926thrust24THRUST_300001_SM_1000_NS12placeholders2_7E - _ZN41_INTERNAL_ed2a823e_4_k_cu_1cb10609_2726924cuda3std6ranges3__45__cpo7advanceE)
_ZN41_INTERNAL_ed2a823e_4_k_cu_1cb10609_2726924cuda3std6ranges3__45__cpo7advanceE:
	.zero		1
	.type		_ZN41_INTERNAL_ed2a823e_4_k_cu_1cb10609_2726926thrust24THRUST_300001_SM_1000_NS12placeholders2_7E,@object
	.size		_ZN41_INTERNAL_ed2a823e_4_k_cu_1cb10609_2726926thrust24THRUST_300001_SM_1000_NS12placeholders2_7E,(_ZN41_INTERNAL_ed2a823e_4_k_cu_1cb10609_2726924cuda3std3__45__cpo6rbeginE - _ZN41_INTERNAL_ed2a823e_4_k_cu_1cb10609_2726926thrust24THRUST_300001_SM_1000_NS12placeholders2_7E)
_ZN41_INTERNAL_ed2a823e_4_k_cu_1cb10609_2726926thrust24THRUST_300001_SM_1000_NS12placeholders2_7E:
	.zero		1
	.type		_ZN41_INTERNAL_ed2a823e_4_k_cu_1cb10609_2726924cuda3std3__45__cpo6rbeginE,@object
	.size		_ZN41_INTERNAL_ed2a823e_4_k_cu_1cb10609_2726924cuda3std3__45__cpo6rbeginE,(_ZN41_INTERNAL_ed2a823e_4_k_cu_1cb10609_2726924cuda3std6ranges3__45__cpo4cendE - _ZN41_INTERNAL_ed2a823e_4_k_cu_1cb10609_2726924cuda3std3__45__cpo6rbeginE)
_ZN41_INTERNAL_ed2a823e_4_k_cu_1cb10609_2726924cuda3std3__45__cpo6rbeginE:
	.zero		1
	.type		_ZN41_INTERNAL_ed2a823e_4_k_cu_1cb10609_2726924cuda3std6ranges3__45__cpo4cendE,@object
	.size		_ZN41_INTERNAL_ed2a823e_4_k_cu_1cb10609_2726924cuda3std6ranges3__45__cpo4cendE,(_ZN41_INTERNAL_ed2a823e_4_k_cu_1cb10609_2726924cuda3std3__47nulloptE - _ZN41_INTERNAL_ed2a823e_4_k_cu_1cb10609_2726924cuda3std6ranges3__45__cpo4cendE)
_ZN41_INTERNAL_ed2a823e_4_k_cu_1cb10609_2726924cuda3std6ranges3__45__cpo4cendE:
	.zero		1
	.type		_ZN41_INTERNAL_ed2a823e_4_k_cu_1cb10609_2726924cuda3std3__47nulloptE,@object
	.size		_ZN41_INTERNAL_ed2a823e_4_k_cu_1cb10609_2726924cuda3std3__47nulloptE,(_ZN41_INTERNAL_ed2a823e_4_k_cu_1cb10609_2726924cuda3std6ranges3__45__cpo8distanceE - _ZN41_INTERNAL_ed2a823e_4_k_cu_1cb10609_2726924cuda3std3__47nulloptE)
_ZN41_INTERNAL_ed2a823e_4_k_cu_1cb10609_2726924cuda3std3__47nulloptE:
	.zero		1
	.type		_ZN41_INTERNAL_ed2a823e_4_k_cu_1cb10609_2726924cuda3std6ranges3__45__cpo8distanceE,@object
	.size		_ZN41_INTERNAL_ed2a823e_4_k_cu_1cb10609_2726924cuda3std6ranges3__45__cpo8distanceE,(_ZN41_INTERNAL_ed2a823e_4_k_cu_1cb10609_2726926thrust24THRUST_300001_SM_1000_NS8cuda_cub10par_nosyncE - _ZN41_INTERNAL_ed2a823e_4_k_cu_1cb10609_2726924cuda3std6ranges3__45__cpo8distanceE)
_ZN41_INTERNAL_ed2a823e_4_k_cu_1cb10609_2726924cuda3std6ranges3__45__cpo8distanceE:
	.zero		1
	.type		_ZN41_INTERNAL_ed2a823e_4_k_cu_1cb10609_2726926thrust24THRUST_300001_SM_1000_NS8cuda_cub10par_nosyncE,@object
	.size		_ZN41_INTERNAL_ed2a823e_4_k_cu_1cb10609_2726926thrust24THRUST_300001_SM_1000_NS8cuda_cub10par_nosyncE,(_ZN41_INTERNAL_ed2a823e_4_k_cu_1cb10609_2726924cuda3std3__419piecewise_constructE - _ZN41_INTERNAL_ed2a823e_4_k_cu_1cb10609_2726926thrust24THRUST_300001_SM_1000_NS8cuda_cub10par_nosyncE)
_ZN41_INTERNAL_ed2a823e_4_k_cu_1cb10609_2726926thrust24THRUST_300001_SM_1000_NS8cuda_cub10par_nosyncE:
	.zero		1
	.type		_ZN41_INTERNAL_ed2a823e_4_k_cu_1cb10609_2726924cuda3std3__419piecewise_constructE,@object
	.size		_ZN41_INTERNAL_ed2a823e_4_k_cu_1cb10609_2726924cuda3std3__419piecewise_constructE,(_ZN41_INTERNAL_ed2a823e_4_k_cu_1cb10609_2726924cuda3std6ranges3__45__cpo5cdataE - _ZN41_INTERNAL_ed2a823e_4_k_cu_1cb10609_2726924cuda3std3__419piecewise_constructE)
_ZN41_INTERNAL_ed2a823e_4_k_cu_1cb10609_2726924cuda3std3__419piecewise_constructE:
	.zero		1
	.type		_ZN41_INTERNAL_ed2a823e_4_k_cu_1cb10609_2726924cuda3std6ranges3__45__cpo5cdataE,@object
	.size		_ZN41_INTERNAL_ed2a823e_4_k_cu_1cb10609_2726924cuda3std6ranges3__45__cpo5cdataE,(_ZN41_INTERNAL_ed2a823e_4_k_cu_1cb10609_2726926thrust24THRUST_300001_SM_1000_NS12placeholders2_4E - _ZN41_INTERNAL_ed2a823e_4_k_cu_1cb10609_2726924cuda3std6ranges3__45__cpo5cdataE)
_ZN41_INTERNAL_ed2a823e_4_k_cu_1cb10609_2726924cuda3std6ranges3__45__cpo5cdataE:
	.zero		1
	.type		_ZN41_INTERNAL_ed2a823e_4_k_cu_1cb10609_2726926thrust24THRUST_300001_SM_1000_NS12placeholders2_4E,@object
	.size		_ZN41_INTERNAL_ed2a823e_4_k_cu_1cb10609_2726926thrust24THRUST_300001_SM_1000_NS12placeholders2_4E,(_ZN41_INTERNAL_ed2a823e_4_k_cu_1cb10609_2726924cuda3std3__45__cpo3endE - _ZN41_INTERNAL_ed2a823e_4_k_cu_1cb10609_2726926thrust24THRUST_300001_SM_1000_NS12placeholders2_4E)
_ZN41_INTERNAL_ed2a823e_4_k_cu_1cb10609_2726926thrust24THRUST_300001_SM_1000_NS12placeholders2_4E:
	.zero		1
	.type		_ZN41_INTERNAL_ed2a823e_4_k_cu_1cb10609_2726924cuda3std3__45__cpo3endE,@object
	.size		_ZN41_INTERNAL_ed2a823e_4_k_cu_1cb10609_2726924cuda3std3__45__cpo3endE,(_ZN41_INTERNAL_ed2a823e_4_k_cu_1cb10609_2726924cuda3std6ranges3__45__cpo5beginE - _ZN41_INTERNAL_ed2a823e_4_k_cu_1cb10609_2726924cuda3std3__45__cpo3endE)
_ZN41_INTERNAL_ed2a823e_4_k_cu_1cb10609_2726924cuda3std3__45__cpo3endE:
	.zero		1
	.type		_ZN41_INTERNAL_ed2a823e_4_k_cu_1cb10609_2726924cuda3std6ranges3__45__cpo5beginE,@object
	.size		_ZN41_INTERNAL_ed2a823e_4_k_cu_1cb10609_2726924cuda3std6ranges3__45__cpo5beginE,(_ZN41_INTERNAL_ed2a823e_4_k_cu_1cb10609_2726926thrust24THRUST_300001_SM_1000_NS12placeholders2_8E - _ZN41_INTERNAL_ed2a823e_4_k_cu_1cb10609_2726924cuda3std6ranges3__45__cpo5beginE)
_ZN41_INTERNAL_ed2a823e_4_k_cu_1cb10609_2726924cuda3std6ranges3__45__cpo5beginE:
	.zero		1
	.type		_ZN41_INTERNAL_ed2a823e_4_k_cu_1cb10609_2726926thrust24THRUST_300001_SM_1000_NS12placeholders2_8E,@object
	.size		_ZN41_INTERNAL_ed2a823e_4_k_cu_1cb10609_2726926thrust24THRUST_300001_SM_1000_NS12placeholders2_8E,(_ZN41_INTERNAL_ed2a823e_4_k_cu_1cb10609_2726924cuda3std3__45__cpo4rendE - _ZN41_INTERNAL_ed2a823e_4_k_cu_1cb10609_2726926thrust24THRUST_300001_SM_1000_NS12placeholders2_8E)
_ZN41_INTERNAL_ed2a823e_4_k_cu_1cb10609_2726926thrust24THRUST_300001_SM_1000_NS12placeholders2_8E:
	.zero		1
	.type		_ZN41_INTERNAL_ed2a823e_4_k_cu_1cb10609_2726924cuda3std3__45__cpo4rendE,@object
	.size		_ZN41_INTERNAL_ed2a823e_4_k_cu_1cb10609_2726924cuda3std3__45__cpo4rendE,(_ZN41_INTERNAL_ed2a823e_4_k_cu_1cb10609_2726924cuda3std6ranges3__45__cpo9iter_swapE - _ZN41_INTERNAL_ed2a823e_4_k_cu_1cb10609_2726924cuda3std3__45__cpo4rendE)
_ZN41_INTERNAL_ed2a823e_4_k_cu_1cb10609_2726924cuda3std3__45__cpo4rendE:
	.zero		1
	.type		_ZN41_INTERNAL_ed2a823e_4_k_cu_1cb10609_2726924cuda3std6ranges3__45__cpo9iter_swapE,@object
	.size		_ZN41_INTERNAL_ed2a823e_4_k_cu_1cb10609_2726924cuda3std6ranges3__45__cpo9iter_swapE,(_ZN41_INTERNAL_ed2a823e_4_k_cu_1cb10609_2726924cuda3std3__48unexpectE - _ZN41_INTERNAL_ed2a823e_4_k_cu_1cb10609_2726924cuda3std6ranges3__45__cpo9iter_swapE)
_ZN41_INTERNAL_ed2a823e_4_k_cu_1cb10609_2726924cuda3std6ranges3__45__cpo9iter_swapE:
	.zero		1
	.type		_ZN41_INTERNAL_ed2a823e_4_k_cu_1cb10609_2726924cuda3std3__48unexpectE,@object
	.size		_ZN41_INTERNAL_ed2a823e_4_k_cu_1cb10609_2726924cuda3std3__48unexpectE,(_ZN41_INTERNAL_ed2a823e_4_k_cu_1cb10609_2726926thrust24THRUST_300001_SM_1000_NS6system6detail10sequential3seqE - _ZN41_INTERNAL_ed2a823e_4_k_cu_1cb10609_2726924cuda3std3__48unexpectE)
_ZN41_INTERNAL_ed2a823e_4_k_cu_1cb10609_2726924cuda3std3__48unexpectE:
	.zero		1
	.type		_ZN41_INTERNAL_ed2a823e_4_k_cu_1cb10609_2726926thrust24THRUST_300001_SM_1000_NS6system6detail10sequential3seqE,@object
	.size		_ZN41_INTERNAL_ed2a823e_4_k_cu_1cb10609_2726926thrust24THRUST_300001_SM_1000_NS6system6detail10sequential3seqE,(_ZN41_INTERNAL_ed2a823e_4_k_cu_1cb10609_2726926thrust24THRUST_300001_SM_1000_NS12placeholders2_6E - _ZN41_INTERNAL_ed2a823e_4_k_cu_1cb10609_2726926thrust24THRUST_300001_SM_1000_NS6system6detail10sequential3seqE)
_ZN41_INTERNAL_ed2a823e_4_k_cu_1cb10609_2726926thrust24THRUST_300001_SM_1000_NS6system6detail10sequential3seqE:
	.zero		1
	.type		_ZN41_INTERNAL_ed2a823e_4_k_cu_1cb10609_2726926thrust24THRUST_300001_SM_1000_NS12placeholders2_6E,@object
	.size		_ZN41_INTERNAL_ed2a823e_4_k_cu_1cb10609_2726926thrust24THRUST_300001_SM_1000_NS12placeholders2_6E,(_ZN41_INTERNAL_ed2a823e_4_k_cu_1cb10609_2726924cuda3std3__45__cpo4cendE - _ZN41_INTERNAL_ed2a823e_4_k_cu_1cb10609_2726926thrust24THRUST_300001_SM_1000_NS12placeholders2_6E)
_ZN41_INTERNAL_ed2a823e_4_k_cu_1cb10609_2726926thrust24THRUST_300001_SM_1000_NS12placeholders2_6E:
	.zero		1
	.type		_ZN41_INTERNAL_ed2a823e_4_k_cu_1cb10609_2726924cuda3std3__45__cpo4cendE,@object
	.size		_ZN41_INTERNAL_ed2a823e_4_k_cu_1cb10609_2726924cuda3std3__45__cpo4cendE,(_ZN41_INTERNAL_ed2a823e_4_k_cu_1cb10609_2726924cuda3std6ranges3__45__cpo6cbeginE - _ZN41_INTERNAL_ed2a823e_4_k_cu_1cb10609_2726924cuda3std3__45__cpo4cendE)
_ZN41_INTERNAL_ed2a823e_4_k_cu_1cb10609_2726924cuda3std3__45__cpo4cendE:
	.zero		1
	.type		_ZN41_INTERNAL_ed2a823e_4_k_cu_1cb10609_2726924cuda3std6ranges3__45__cpo6cbeginE,@object
	.size		_ZN41_INTERNAL_ed2a823e_4_k_cu_1cb10609_2726924cuda3std6ranges3__45__cpo6cbeginE,(_ZN41_INTERNAL_ed2a823e_4_k_cu_1cb10609_2726924cuda3std3__420unreachable_sentinelE - _ZN41_INTERNAL_ed2a823e_4_k_cu_1cb10609_2726924cuda3std6ranges3__45__cpo6cbeginE)
_ZN41_INTERNAL_ed2a823e_4_k_cu_1cb10609_2726924cuda3std6ranges3__45__cpo6cbeginE:
	.zero		1
	.type		_ZN41_INTERNAL_ed2a823e_4_k_cu_1cb10609_2726924cuda3std3__420unreachable_sentinelE,@object
	.size		_ZN41_INTERNAL_ed2a823e_4_k_cu_1cb10609_2726924cuda3std3__420unreachable_sentinelE,(_ZN41_INTERNAL_ed2a823e_4_k_cu_1cb10609_2726924cuda3std6ranges3__45__cpo5ssizeE - _ZN41_INTERNAL_ed2a823e_4_k_cu_1cb10609_2726924cuda3std3__420unreachable_sentinelE)
_ZN41_INTERNAL_ed2a823e_4_k_cu_1cb10609_2726924cuda3std3__420unreachable_sentinelE:
	.zero		1
	.type		_ZN41_INTERNAL_ed2a823e_4_k_cu_1cb10609_2726924cuda3std6ranges3__45__cpo5ssizeE,@object
	.size		_ZN41_INTERNAL_ed2a823e_4_k_cu_1cb10609_2726924cuda3std6ranges3__45__cpo5ssizeE,(_ZN41_INTERNAL_ed2a823e_4_k_cu_1cb10609_2726926thrust24THRUST_300001_SM_1000_NS12placeholders3_10E - _ZN41_INTERNAL_ed2a823e_4_k_cu_1cb10609_2726924cuda3std6ranges3__45__cpo5ssizeE)
_ZN41_INTERNAL_ed2a823e_4_k_cu_1cb10609_2726924cuda3std6ranges3__45__cpo5ssizeE:
	.zero		1
	.type		_ZN41_INTERNAL_ed2a823e_4_k_cu_1cb10609_2726926thrust24THRUST_300001_SM_1000_NS12placeholders3_10E,@object
	.size		_ZN41_INTERNAL_ed2a823e_4_k_cu_1cb10609_2726926thrust24THRUST_300001_SM_1000_NS12placeholders3_10E,(_ZN41_INTERNAL_ed2a823e_4_k_cu_1cb10609_2726924cuda3std3__45__cpo5crendE - _ZN41_INTERNAL_ed2a823e_4_k_cu_1cb10609_2726926thrust24THRUST_300001_SM_1000_NS12placeholders3_10E)
_ZN41_INTERNAL_ed2a823e_4_k_cu_1cb10609_2726926thrust24THRUST_300001_SM_1000_NS12placeholders3_10E:
	.zero		1
	.type		_ZN41_INTERNAL_ed2a823e_4_k_cu_1cb10609_2726924cuda3std3__45__cpo5crendE,@object
	.size		_ZN41_INTERNAL_ed2a823e_4_k_cu_1cb10609_2726924cuda3std3__45__cpo5crendE,(_ZN41_INTERNAL_ed2a823e_4_k_cu_1cb10609_2726924cuda3std6ranges3__45__cpo4prevE - _ZN41_INTERNAL_ed2a823e_4_k_cu_1cb10609_2726924cuda3std3__45__cpo5crendE)
_ZN41_INTERNAL_ed2a823e_4_k_cu_1cb10609_2726924cuda3std3__45__cpo5crendE:
	.zero		1
	.type		_ZN41_INTERNAL_ed2a823e_4_k_cu_1cb10609_2726924cuda3std6ranges3__45__cpo4prevE,@object
	.size		_ZN41_INTERNAL_ed2a823e_4_k_cu_1cb10609_2726924cuda3std6ranges3__45__cpo4prevE,(_ZN41_INTERNAL_ed2a823e_4_k_cu_1cb10609_2726924cuda3std6ranges3__45__cpo9iter_moveE - _ZN41_INTERNAL_ed2a823e_4_k_cu_1cb10609_2726924cuda3std6ranges3__45__cpo4prevE)
_ZN41_INTERNAL_ed2a823e_4_k_cu_1cb10609_2726924cuda3std6ranges3__45__cpo4prevE:
	.zero		1
	.type		_ZN41_INTERNAL_ed2a823e_4_k_cu_1cb10609_2726924cuda3std6ranges3__45__cpo9iter_moveE,@object
	.size		_ZN41_INTERNAL_ed2a823e_4_k_cu_1cb10609_2726924cuda3std6ranges3__45__cpo9iter_moveE,(_ZN41_INTERNAL_ed2a823e_4_k_cu_1cb10609_2726926thrust24THRUST_300001_SM_1000_NS12placeholders2_2E - _ZN41_INTERNAL_ed2a823e_4_k_cu_1cb10609_2726924cuda3std6ranges3__45__cpo9iter_moveE)
_ZN41_INTERNAL_ed2a823e_4_k_cu_1cb10609_2726924cuda3std6ranges3__45__cpo9iter_moveE:
	.zero		1
	.type		_ZN41_INTERNAL_ed2a823e_4_k_cu_1cb10609_2726926thrust24THRUST_300001_SM_1000_NS12placeholders2_2E,@object
	.size		_ZN41_INTERNAL_ed2a823e_4_k_cu_1cb10609_2726926thrust24THRUST_300001_SM_1000_NS12placeholders2_2E,(.L_31 - _ZN41_INTERNAL_ed2a823e_4_k_cu_1cb10609_2726926thrust24THRUST_300001_SM_1000_NS12placeholders2_2E)
_ZN41_INTERNAL_ed2a823e_4_k_cu_1cb10609_2726926thrust24THRUST_300001_SM_1000_NS12placeholders2_2E:
	.zero		1
.L_31:


//--------------------- .nv.constant0._ZN3cub18CUB_300001_SM_10006detail11EmptyKernelIvEEvv --------------------------
	.section	.nv.constant0._ZN3cub18CUB_300001_SM_10006detail11EmptyKernelIvEEvv,"a",@progbits
	.sectionflags	@""
	.align	4
.nv.constant0._ZN3cub18CUB_300001_SM_10006detail11EmptyKernelIvEEvv:
	.zero		896


//--------------------- SYMBOLS --------------------------

	.type		.nv.reservedSmem.offset0,@object
	.size		.nv.reservedSmem.offset0,0x4
